//
// Generated by NVIDIA NVVM Compiler
//
// Compiler Build ID: CL-36424714
// Cuda compilation tools, release 13.0, V13.0.88
// Based on NVVM 20.0.0
//

.version 9.0
.target sm_100
.address_size 64

	// .globl	_Z10calcularPIPddi
.extern .shared .align 16 .b8 sdata[];

.visible .entry _Z10calcularPIPddi(
	.param .u64 .ptr .align 1 _Z10calcularPIPddi_param_0,
	.param .f64 _Z10calcularPIPddi_param_1,
	.param .u32 _Z10calcularPIPddi_param_2
)
{
	.reg .pred 	%p<2>;
	.reg .b32 	%r<7>;
	.reg .b64 	%rd<5>;
	.reg .b64 	%fd<8>;

	ld.param.u64 	%rd1, [_Z10calcularPIPddi_param_0];
	ld.param.f64 	%fd1, [_Z10calcularPIPddi_param_1];
	ld.param.u32 	%r2, [_Z10calcularPIPddi_param_2];
	mov.u32 	%r3, %ctaid.x;
	mov.u32 	%r4, %ntid.x;
	mov.u32 	%r5, %tid.x;
	mad.lo.s32 	%r1, %r3, %r4, %r5;
	setp.ge.s32 	%p1, %r1, %r2;
	@%p1 bra 	$L__BB0_2;
	cvta.to.global.u64 	%rd2, %rd1;
	add.s32 	%r6, %r1, 1;
	cvt.rn.f64.s32 	%fd2, %r6;
	add.f64 	%fd3, %fd2, 0dBFE0000000000000;
	mul.f64 	%fd4, %fd1, %fd3;
	fma.rn.f64 	%fd5, %fd4, %fd4, 0d3FF0000000000000;
	mov.f64 	%fd6, 0d4010000000000000;
	div.rn.f64 	%fd7, %fd6, %fd5;
	mul.wide.s32 	%rd3, %r1, 8;
	add.s64 	%rd4, %rd2, %rd3;
	st.global.f64 	[%rd4], %fd7;
$L__BB0_2:
	ret;

}
	// .globl	_Z9reduceSumPdi
.visible .entry _Z9reduceSumPdi(
	.param .u64 .ptr .align 1 _Z9reduceSumPdi_param_0,
	.param .u32 _Z9reduceSumPdi_param_1
)
{
	.reg .pred 	%p<7>;
	.reg .b32 	%r<17>;
	.reg .b64 	%rd<9>;
	.reg .b64 	%fd<17>;

	ld.param.u64 	%rd2, [_Z9reduceSumPdi_param_0];
	ld.param.u32 	%r9, [_Z9reduceSumPdi_param_1];
	cvta.to.global.u64 	%rd1, %rd2;
	mov.u32 	%r1, %tid.x;
	mov.u32 	%r2, %ctaid.x;
	mov.u32 	%r16, %ntid.x;
	mul.lo.s32 	%r10, %r16, %r2;
	shl.b32 	%r11, %r10, 1;
	add.s32 	%r4, %r11, %r1;
	setp.ge.s32 	%p1, %r4, %r9;
	mov.f64 	%fd15, 0d0000000000000000;
	@%p1 bra 	$L__BB1_2;
	mul.wide.s32 	%rd3, %r4, 8;
	add.s64 	%rd4, %rd1, %rd3;
	ld.global.f64 	%fd15, [%rd4];
$L__BB1_2:
	add.s32 	%r5, %r4, %r16;
	setp.ge.u32 	%p2, %r5, %r9;
	@%p2 bra 	$L__BB1_4;
	mul.wide.u32 	%rd5, %r5, 8;
	add.s64 	%rd6, %rd1, %rd5;
	ld.global.f64 	%fd10, [%rd6];
	add.f64 	%fd15, %fd15, %fd10;
$L__BB1_4:
	shl.b32 	%r12, %r1, 3;
	mov.u32 	%r13, sdata;
	add.s32 	%r6, %r13, %r12;
	st.shared.f64 	[%r6], %fd15;
	bar.sync 	0;
	setp.lt.u32 	%p3, %r16, 2;
	@%p3 bra 	$L__BB1_8;
$L__BB1_5:
	shr.u32 	%r8, %r16, 1;
	setp.ge.u32 	%p4, %r1, %r8;
	@%p4 bra 	$L__BB1_7;
	shl.b32 	%r14, %r8, 3;
	add.s32 	%r15, %r6, %r14;
	ld.shared.f64 	%fd11, [%r15];
	add.f64 	%fd15, %fd15, %fd11;
	st.shared.f64 	[%r6], %fd15;
$L__BB1_7:
	bar.sync 	0;
	setp.gt.u32 	%p5, %r16, 3;
	mov.u32 	%r16, %r8;
	@%p5 bra 	$L__BB1_5;
$L__BB1_8:
	setp.ne.s32 	%p6, %r1, 0;
	@%p6 bra 	$L__BB1_10;
	mul.wide.u32 	%rd7, %r2, 8;
	add.s64 	%rd8, %rd1, %rd7;
	st.global.f64 	[%rd8], %fd15;
$L__BB1_10:
	ret;

}


// ===== COMPILED SASS (sm_100) =====

	.target	sm_100

	.elftype	@"ET_EXEC"


//--------------------- .note.nv.tkinfo           --------------------------
	.section	.note.nv.tkinfo,"",@"SHT_NOTE"
	.sectionflags	@"SHF_NOTE_NV_TKINFO"
	.tkinfo
        /*0018*/ 	.word	0x00000002
        /*0030*/ 	.string	""
        /*0030*/ 	.string	"ptxas"
        /*0030*/ 	.string	"Cuda compilation tools, release 13.0, V13.0.88"
        /*0030*/ 	.string	"Build cuda_13.0.r13.0/compiler.36424714_0"
        /*0030*/ 	.string	"-arch sm_100 -m 64 "



//--------------------- .note.nv.cuinfo           --------------------------
	.section	.note.nv.cuinfo,"",@"SHT_NOTE"
	.sectionflags	@"SHF_NOTE_NV_CUINFO"
        /*0018*/ 	.short	0x0002
        /*001a*/ 	.short	0x0064
        /*001c*/ 	.short	0x0082
	.zero		2


//--------------------- .nv.info                  --------------------------
	.section	.nv.info,"",@"SHT_CUDA_INFO"
	.align	4


	//----- nvinfo : EIATTR_REGCOUNT
	.align		4
        /*0000*/ 	.byte	0x04, 0x2f
        /*0002*/ 	.short	(.L_1 - .L_0)
	.align		4
.L_0:
        /*0004*/ 	.word	index@(_Z10calcularPIPddi)
        /*0008*/ 	.word	0x00000015


	//----- nvinfo : EIATTR_FRAME_SIZE
	.align		4
.L_1:
        /*000c*/ 	.byte	0x04, 0x11
        /*000e*/ 	.short	(.L_3 - .L_2)
	.align		4
.L_2:
        /*0010*/ 	.word	index@($__internal_0_$__cuda_sm20_div_rn_f64_full)
        /*0014*/ 	.word	0x00000000


	//----- nvinfo : EIATTR_FRAME_SIZE
	.align		4
.L_3:
        /*0018*/ 	.byte	0x04, 0x11
        /*001a*/ 	.short	(.L_5 - .L_4)
	.align		4
.L_4:
        /*001c*/ 	.word	index@(_Z10calcularPIPddi)
        /*0020*/ 	.word	0x00000000


	//----- nvinfo : EIATTR_REGCOUNT
	.align		4
.L_5:
        /*0024*/ 	.byte	0x04, 0x2f
        /*0026*/ 	.short	(.L_7 - .L_6)
	.align		4
.L_6:
        /*0028*/ 	.word	index@(_Z9reduceSumPdi)
        /*002c*/ 	.word	0x00000010


	//----- nvinfo : EIATTR_FRAME_SIZE
	.align		4
.L_7:
        /*0030*/ 	.byte	0x04, 0x11
        /*0032*/ 	.short	(.L_9 - .L_8)
	.align		4
.L_8:
        /*0034*/ 	.word	index@(_Z9reduceSumPdi)
        /*0038*/ 	.word	0x00000000


	//----- nvinfo : EIATTR_MIN_STACK_SIZE
	.align		4
.L_9:
        /*003c*/ 	.byte	0x04, 0x12
        /*003e*/ 	.short	(.L_11 - .L_10)
	.align		4
.L_10:
        /*0040*/ 	.word	index@(_Z9reduceSumPdi)
        /*0044*/ 	.word	0x00000000


	//----- nvinfo : EIATTR_MIN_STACK_SIZE
	.align		4
.L_11:
        /*0048*/ 	.byte	0x04, 0x12
        /*004a*/ 	.short	(.L_13 - .L_12)
	.align		4
.L_12:
        /*004c*/ 	.word	index@(_Z10calcularPIPddi)
        /*0050*/ 	.word	0x00000000
.L_13:


//--------------------- .nv.compat                --------------------------
	.section	.nv.compat,"",@"SHT_CUDA_COMPAT_INFO"
	.align	4
        /*0000*/ 	.byte	0x02, 0x09, 0x00, 0x00, 0x02, 0x02, 0x01, 0x00, 0x02, 0x05, 0x05, 0x00, 0x03, 0x07, 0x01, 0x01
        /*0010*/ 	.byte	0x02, 0x03, 0x00, 0x00, 0x02, 0x06, 0x01, 0x00, 0x04, 0x0b, 0x08, 0x00, 0x01, 0x00, 0x00, 0x00
        /*0020*/ 	.byte	0x00, 0x00, 0x00, 0x00


//--------------------- .nv.info._Z9reduceSumPdi  --------------------------
	.section	.nv.info._Z9reduceSumPdi,"",@"SHT_CUDA_INFO"
	.sectionflags	@""
	.align	4


	//----- nvinfo : EIATTR_CUDA_API_VERSION
	.align		4
        /*0000*/ 	.byte	0x04, 0x37
        /*0002*/ 	.short	(.L_15 - .L_14)
.L_14:
        /*0004*/ 	.word	0x00000082


	//----- nvinfo : EIATTR_KPARAM_INFO
	.align		4
.L_15:
        /*0008*/ 	.byte	0x04, 0x17
        /*000a*/ 	.short	(.L_17 - .L_16)
.L_16:
        /*000c*/ 	.word	0x00000000
        /*0010*/ 	.short	0x0001
        /*0012*/ 	.short	0x0008
        /*0014*/ 	.byte	0x00, 0xf0, 0x11, 0x00


	//----- nvinfo : EIATTR_KPARAM_INFO
	.align		4
.L_17:
        /*0018*/ 	.byte	0x04, 0x17
        /*001a*/ 	.short	(.L_19 - .L_18)
.L_18:
        /*001c*/ 	.word	0x00000000
        /*0020*/ 	.short	0x0000
        /*0022*/ 	.short	0x0000
        /*0024*/ 	.byte	0x00, 0xf5, 0x21, 0x00


	//----- nvinfo : EIATTR_SPARSE_MMA_MASK
	.align		4
.L_19:
        /*0028*/ 	.byte	0x03, 0x50
        /*002a*/ 	.short	0x0000


	//----- nvinfo : EIATTR_MAXREG_COUNT
	.align		4
        /*002c*/ 	.byte	0x03, 0x1b
        /*002e*/ 	.short	0x00ff


	//----- nvinfo : EIATTR_NUM_BARRIERS
	.align		4
        /*0030*/ 	.byte	0x02, 0x4c
        /*0032*/ 	.byte	0x01
	.zero		1


	//----- nvinfo : EIATTR_MERCURY_ISA_VERSION
	.align		4
        /*0034*/ 	.byte	0x03, 0x5f
        /*0036*/ 	.short	0x0101


	//----- nvinfo : EIATTR_VRC_CTA_INIT_COUNT
	.align		4
        /*0038*/ 	.byte	0x02, 0x4a
	.zero		1
	.zero		1


	//----- nvinfo : EIATTR_EXIT_INSTR_OFFSETS
	.align		4
        /*003c*/ 	.byte	0x04, 0x1c
        /*003e*/ 	.short	(.L_21 - .L_20)


	//   ....[0]....
.L_20:
        /*0040*/ 	.word	0x00000270


	//   ....[1]....
        /*0044*/ 	.word	0x000002b0


	//----- nvinfo : EIATTR_CBANK_PARAM_SIZE
	.align		4
.L_21:
        /*0048*/ 	.byte	0x03, 0x19
        /*004a*/ 	.short	0x000c


	//----- nvinfo : EIATTR_PARAM_CBANK
	.align		4
        /*004c*/ 	.byte	0x04, 0x0a
        /*004e*/ 	.short	(.L_23 - .L_22)
	.align		4
.L_22:
        /*0050*/ 	.word	index@(.nv.constant0._Z9reduceSumPdi)
        /*0054*/ 	.short	0x0380
        /*0056*/ 	.short	0x000c


	//----- nvinfo : EIATTR_SW_WAR
	.align		4
.L_23:
        /*0058*/ 	.byte	0x04, 0x36
        /*005a*/ 	.short	(.L_25 - .L_24)
.L_24:
        /*005c*/ 	.word	0x00000008
.L_25:


//--------------------- .nv.info._Z10calcularPIPddi --------------------------
	.section	.nv.info._Z10calcularPIPddi,"",@"SHT_CUDA_INFO"
	.sectionflags	@""
	.align	4


	//----- nvinfo : EIATTR_CUDA_API_VERSION
	.align		4
        /*0000*/ 	.byte	0x04, 0x37
        /*0002*/ 	.short	(.L_27 - .L_26)
.L_26:
        /*0004*/ 	.word	0x00000082


	//----- nvinfo : EIATTR_KPARAM_INFO
	.align		4
.L_27:
        /*0008*/ 	.byte	0x04, 0x17
        /*000a*/ 	.short	(.L_29 - .L_28)
.L_28:
        /*000c*/ 	.word	0x00000000
        /*0010*/ 	.short	0x0002
        /*0012*/ 	.short	0x0010
        /*0014*/ 	.byte	0x00, 0xf0, 0x11, 0x00


	//----- nvinfo : EIATTR_KPARAM_INFO
	.align		4
.L_29:
        /*0018*/ 	.byte	0x04, 0x17
        /*001a*/ 	.short	(.L_31 - .L_30)
.L_30:
        /*001c*/ 	.word	0x00000000
        /*0020*/ 	.short	0x0001
        /*0022*/ 	.short	0x0008
        /*0024*/ 	.byte	0x00, 0xf0, 0x21, 0x00


	//----- nvinfo : EIATTR_KPARAM_INFO
	.align		4
.L_31:
        /*0028*/ 	.byte	0x04, 0x17
        /*002a*/ 	.short	(.L_33 - .L_32)
.L_32:
        /*002c*/ 	.word	0x00000000
        /*0030*/ 	.short	0x0000
        /*0032*/ 	.short	0x0000
        /*0034*/ 	.byte	0x00, 0xf5, 0x21, 0x00


	//----- nvinfo : EIATTR_SPARSE_MMA_MASK
	.align		4
.L_33:
        /*0038*/ 	.byte	0x03, 0x50
        /*003a*/ 	.short	0x0000


	//----- nvinfo : EIATTR_MAXREG_COUNT
	.align		4
        /*003c*/ 	.byte	0x03, 0x1b
        /*003e*/ 	.short	0x00ff


	//----- nvinfo : EIATTR_MERCURY_ISA_VERSION
	.align		4
        /*0040*/ 	.byte	0x03, 0x5f
        /*0042*/ 	.short	0x0101


	//----- nvinfo : EIATTR_VRC_CTA_INIT_COUNT
	.align		4
        /*0044*/ 	.byte	0x02, 0x4a
	.zero		1
	.zero		1


	//----- nvinfo : EIATTR_EXIT_INSTR_OFFSETS
	.align		4
        /*0048*/ 	.byte	0x04, 0x1c
        /*004a*/ 	.short	(.L_35 - .L_34)


	//   ....[0]....
.L_34:
        /*004c*/ 	.word	0x00000070


	//   ....[1]....
        /*0050*/ 	.word	0x00000230


	//----- nvinfo : EIATTR_CRS_STACK_SIZE
	.align		4
.L_35:
        /*0054*/ 	.byte	0x04, 0x1e
        /*0056*/ 	.short	(.L_37 - .L_36)
.L_36:
        /*0058*/ 	.word	0x00000000


	//----- nvinfo : EIATTR_CBANK_PARAM_SIZE
	.align		4
.L_37:
        /*005c*/ 	.byte	0x03, 0x19
        /*005e*/ 	.short	0x0014


	//----- nvinfo : EIATTR_PARAM_CBANK
	.align		4
        /*0060*/ 	.byte	0x04, 0x0a
        /*0062*/ 	.short	(.L_39 - .L_38)
	.align		4
.L_38:
        /*0064*/ 	.word	index@(.nv.constant0._Z10calcularPIPddi)
        /*0068*/ 	.short	0x0380
        /*006a*/ 	.short	0x0014


	//----- nvinfo : EIATTR_SW_WAR
	.align		4
.L_39:
        /*006c*/ 	.byte	0x04, 0x36
        /*006e*/ 	.short	(.L_41 - .L_40)
.L_40:
        /*0070*/ 	.word	0x00000008
.L_41:


//--------------------- .nv.callgraph             --------------------------
	.section	.nv.callgraph,"",@"SHT_CUDA_CALLGRAPH"
	.align	4
	.sectionentsize	8
	.align		4
        /*0000*/ 	.word	0x00000000
	.align		4
        /*0004*/ 	.word	0xffffffff
	.align		4
        /*0008*/ 	.word	0x00000000
	.align		4
        /*000c*/ 	.word	0xfffffffe
	.align		4
        /*0010*/ 	.word	0x00000000
	.align		4
        /*0014*/ 	.word	0xfffffffd
	.align		4
        /*0018*/ 	.word	0x00000000
	.align		4
        /*001c*/ 	.word	0xfffffffc


//--------------------- .text._Z9reduceSumPdi     --------------------------
	.section	.text._Z9reduceSumPdi,"ax",@progbits
	.align	128
        .global         _Z9reduceSumPdi
        .type           _Z9reduceSumPdi,@function
        .size           _Z9reduceSumPdi,(.L_x_11 - _Z9reduceSumPdi)
        .other          _Z9reduceSumPdi,@"STO_CUDA_ENTRY STV_DEFAULT"
_Z9reduceSumPdi:
.text._Z9reduceSumPdi:
[----:B------:R-:W-:Y:S01]  /*0000*/  LDC R1, c[0x0][0x37c] ;  /* 0x0000df00ff017b82 */ /* 0x000fe20000000800 */
[----:B------:R-:W0:Y:S01]  /*0010*/  S2R R13, SR_CTAID.X ;  /* 0x00000000000d7919 */ /* 0x000e220000002500 */
[----:B------:R-:W1:Y:S01]  /*0020*/  LDCU UR4, c[0x0][0x360] ;  /* 0x00006c00ff0477ac */ /* 0x000e620008000800 */
[----:B------:R-:W2:Y:S01]  /*0030*/  S2R R11, SR_TID.X ;  /* 0x00000000000b7919 */ /* 0x000ea20000002100 */
[----:B------:R-:W3:Y:S01]  /*0040*/  LDCU UR5, c[0x0][0x388] ;  /* 0x00007100ff0577ac */ /* 0x000ee20008000800 */
[----:B------:R-:W4:Y:S01]  /*0050*/  LDCU.64 UR6, c[0x0][0x358] ;  /* 0x00006b00ff0677ac */ /* 0x000f220008000a00 */
[----:B-1----:R-:W-:Y:S02]  /*0060*/  IMAD.U32 R8, RZ, RZ, UR4 ;  /* 0x00000004ff087e24 */ /* 0x002fe4000f8e00ff */
[----:B0-----:R-:W-:-:S04]  /*0070*/  IMAD R0, R13, UR4, RZ ;  /* 0x000000040d007c24 */ /* 0x001fc8000f8e02ff */
[----:B--2---:R-:W-:-:S04]  /*0080*/  IMAD R3, R0, 0x2, R11 ;  /* 0x0000000200037824 */ /* 0x004fc800078e020b */
[C---:B------:R-:W-:Y:S01]  /*0090*/  IMAD.IADD R9, R3.reuse, 0x1, R8 ;  /* 0x0000000103097824 */ /* 0x040fe200078e0208 */
[----:B---3--:R-:W-:-:S04]  /*00a0*/  ISETP.GE.AND P0, PT, R3, UR5, PT ;  /* 0x0000000503007c0c */ /* 0x008fc8000bf06270 */
[----:B------:R-:W-:-:S09]  /*00b0*/  ISETP.GE.U32.AND P1, PT, R9, UR5, PT ;  /* 0x0000000509007c0c */ /* 0x000fd2000bf26070 */
[----:B------:R-:W0:Y:S08]  /*00c0*/  @!P0 LDC.64 R4, c[0x0][0x380] ;  /* 0x0000e000ff048b82 */ /* 0x000e300000000a00 */
[----:B------:R-:W1:Y:S01]  /*00d0*/  @!P1 LDC.64 R6, c[0x0][0x380] ;  /* 0x0000e000ff069b82 */ /* 0x000e620000000a00 */
[----:B0-----:R-:W-:Y:S01]  /*00e0*/  @!P0 IMAD.WIDE R4, R3, 0x8, R4 ;  /* 0x0000000803048825 */ /* 0x001fe200078e0204 */
[----:B------:R-:W-:-:S06]  /*00f0*/  CS2R R2, SRZ ;  /* 0x0000000000027805 */ /* 0x000fcc000001ff00 */
[----:B----4-:R-:W2:Y:S01]  /*0100*/  @!P0 LDG.E.64 R2, desc[UR6][R4.64] ;  /* 0x0000000604028981 */ /* 0x010ea2000c1e1b00 */
[----:B-1----:R-:W-:-:S06]  /*0110*/  @!P1 IMAD.WIDE.U32 R6, R9, 0x8, R6 ;  /* 0x0000000809069825 */ /* 0x002fcc00078e0006 */
[----:B------:R-:W2:Y:S01]  /*0120*/  @!P1 LDG.E.64 R6, desc[UR6][R6.64] ;  /* 0x0000000606069981 */ /* 0x000ea2000c1e1b00 */
[----:B------:R-:W0:Y:S01]  /*0130*/  S2UR UR5, SR_CgaCtaId ;  /* 0x00000000000579c3 */ /* 0x000e220000008800 */
[----:B------:R-:W-:Y:S01]  /*0140*/  UMOV UR4, 0x400 ;  /* 0x0000040000047882 */ /* 0x000fe20000000000 */
[----:B------:R-:W-:Y:S01]  /*0150*/  ISETP.GE.U32.AND P0, PT, R8, 0x2, PT ;  /* 0x000000020800780c */ /* 0x000fe20003f06070 */
[----:B0-----:R-:W-:-:S06]  /*0160*/  ULEA UR4, UR5, UR4, 0x18 ;  /* 0x0000000405047291 */ /* 0x001fcc000f8ec0ff */
[C---:B------:R-:W-:Y:S01]  /*0170*/  LEA R9, R11.reuse, UR4, 0x3 ;  /* 0x000000040b097c11 */ /* 0x040fe2000f8e18ff */
[----:B--2---:R-:W-:Y:S01]  /*0180*/  @!P1 DADD R2, R2, R6 ;  /* 0x0000000002029229 */ /* 0x004fe20000000006 */
[----:B------:R-:W-:-:S06]  /*0190*/  ISETP.NE.AND P1, PT, R11, RZ, PT ;  /* 0x000000ff0b00720c */ /* 0x000fcc0003f25270 */
[----:B------:R0:W-:Y:S01]  /*01a0*/  STS.64 [R9], R2 ;  /* 0x0000000209007388 */ /* 0x0001e20000000a00 */
[----:B------:R-:W-:Y:S06]  /*01b0*/  BAR.SYNC.DEFER_BLOCKING 0x0 ;  /* 0x0000000000007b1d */ /* 0x000fec0000010000 */
[----:B------:R-:W-:Y:S05]  /*01c0*/  @!P0 BRA `(.L_x_0) ;  /* 0x0000000000288947 */ /* 0x000fea0003800000 */
.L_x_1:
[----:B------:R-:W-:-:S04]  /*01d0*/  SHF.R.U32.HI R0, RZ, 0x1, R8 ;  /* 0x00000001ff007819 */ /* 0x000fc80000011608 */
[----:B------:R-:W-:-:S13]  /*01e0*/  ISETP.GE.U32.AND P0, PT, R11, R0, PT ;  /* 0x000000000b00720c */ /* 0x000fda0003f06070 */
[----:B------:R-:W-:-:S06]  /*01f0*/  @!P0 IMAD R4, R0, 0x8, R9 ;  /* 0x0000000800048824 */ /* 0x000fcc00078e0209 */
[----:B------:R-:W0:Y:S02]  /*0200*/  @!P0 LDS.64 R4, [R4] ;  /* 0x0000000004048984 */ /* 0x000e240000000a00 */
[----:B0-----:R-:W-:-:S07]  /*0210*/  @!P0 DADD R2, R2, R4 ;  /* 0x0000000002028229 */ /* 0x001fce0000000004 */
[----:B------:R1:W-:Y:S01]  /*0220*/  @!P0 STS.64 [R9], R2 ;  /* 0x0000000209008388 */ /* 0x0003e20000000a00 */
[----:B------:R-:W-:Y:S01]  /*0230*/  BAR.SYNC.DEFER_BLOCKING 0x0 ;  /* 0x0000000000007b1d */ /* 0x000fe20000010000 */
[----:B------:R-:W-:Y:S01]  /*0240*/  ISETP.GT.U32.AND P0, PT, R8, 0x3, PT ;  /* 0x000000030800780c */ /* 0x000fe20003f04070 */
[----:B------:R-:W-:-:S12]  /*0250*/  IMAD.MOV.U32 R8, RZ, RZ, R0 ;  /* 0x000000ffff087224 */ /* 0x000fd800078e0000 */
[----:B-1----:R-:W-:Y:S05]  /*0260*/  @P0 BRA `(.L_x_1) ;  /* 0xfffffffc00d80947 */ /* 0x002fea000383ffff */
.L_x_0:
[----:B------:R-:W-:Y:S05]  /*0270*/  @P1 EXIT ;  /* 0x000000000000194d */ /* 0x000fea0003800000 */
[----:B------:R-:W1:Y:S02]  /*0280*/  LDC.64 R4, c[0x0][0x380] ;  /* 0x0000e000ff047b82 */ /* 0x000e640000000a00 */
[----:B-1----:R-:W-:-:S05]  /*0290*/  IMAD.WIDE.U32 R4, R13, 0x8, R4 ;  /* 0x000000080d047825 */ /* 0x002fca00078e0004 */
[----:B------:R-:W-:Y:S01]  /*02a0*/  STG.E.64 desc[UR6][R4.64], R2 ;  /* 0x0000000204007986 */ /* 0x000fe2000c101b06 */
[----:B------:R-:W-:Y:S05]  /*02b0*/  EXIT ;  /* 0x000000000000794d */ /* 0x000fea0003800000 */
.L_x_2:
[----:B------:R-:W-:-:S00]  /*02c0*/  BRA `(.L_x_2) ;  /* 0xfffffffc00fc7947 */ /* 0x000fc0000383ffff */
[----:B------:R-:W-:-:S00]  /*02d0*/  NOP ;  /* 0x0000000000007918 */ /* 0x000fc00000000000 */
        /* <DEDUP_REMOVED lines=10> */
.L_x_11:


//--------------------- .text._Z10calcularPIPddi  --------------------------
	.section	.text._Z10calcularPIPddi,"ax",@progbits
	.align	128
        .global         _Z10calcularPIPddi
        .type           _Z10calcularPIPddi,@function
        .size           _Z10calcularPIPddi,(.L_x_10 - _Z10calcularPIPddi)
        .other          _Z10calcularPIPddi,@"STO_CUDA_ENTRY STV_DEFAULT"
_Z10calcularPIPddi:
.text._Z10calcularPIPddi:
[----:B------:R-:W-:Y:S01]  /*0000*/  LDC R1, c[0x0][0x37c] ;  /* 0x0000df00ff017b82 */ /* 0x000fe20000000800 */
[----:B------:R-:W0:Y:S07]  /*0010*/  S2R R3, SR_TID.X ;  /* 0x0000000000037919 */ /* 0x000e2e0000002100 */
[----:B------:R-:W0:Y:S01]  /*0020*/  S2UR UR4, SR_CTAID.X ;  /* 0x00000000000479c3 */ /* 0x000e220000002500 */
[----:B------:R-:W1:Y:S07]  /*0030*/  LDCU UR5, c[0x0][0x390] ;  /* 0x00007200ff0577ac */ /* 0x000e6e0008000800 */
[----:B------:R-:W0:Y:S02]  /*0040*/  LDC R0, c[0x0][0x360] ;  /* 0x0000d800ff007b82 */ /* 0x000e240000000800 */
[----:B0-----:R-:W-:-:S05]  /*0050*/  IMAD R0, R0, UR4, R3 ;  /* 0x0000000400007c24 */ /* 0x001fca000f8e0203 */
[----:B-1----:R-:W-:-:S13]  /*0060*/  ISETP.GE.AND P0, PT, R0, UR5, PT ;  /* 0x0000000500007c0c */ /* 0x002fda000bf06270 */
[----:B------:R-:W-:Y:S05]  /*0070*/  @P0 EXIT ;  /* 0x000000000000094d */ /* 0x000fea0003800000 */
[----:B------:R-:W-:Y:S01]  /*0080*/  VIADD R8, R0, 0x1 ;  /* 0x0000000100087836 */ /* 0x000fe20000000000 */
[----:B------:R-:W0:Y:S01]  /*0090*/  LDCU.64 UR4, c[0x0][0x388] ;  /* 0x00007100ff0477ac */ /* 0x000e220008000a00 */
[----:B------:R-:W-:Y:S02]  /*00a0*/  BSSY.RECONVERGENT B0, `(.L_x_3) ;  /* 0x0000015000007945 */ /* 0x000fe40003800200 */
[----:B------:R-:W1:Y:S02]  /*00b0*/  I2F.F64 R2, R8 ;  /* 0x0000000800027312 */ /* 0x000e640000201c00 */
[----:B-1----:R-:W-:-:S08]  /*00c0*/  DADD R2, R2, -0.5 ;  /* 0xbfe0000002027429 */ /* 0x002fd00000000000 */
[----:B0-----:R-:W-:Y:S01]  /*00d0*/  DMUL R2, R2, UR4 ;  /* 0x0000000402027c28 */ /* 0x001fe20008000000 */
[----:B------:R-:W0:Y:S07]  /*00e0*/  LDCU.64 UR4, c[0x0][0x358] ;  /* 0x00006b00ff0477ac */ /* 0x000e2e0008000a00 */
[----:B------:R-:W-:Y:S01]  /*00f0*/  DFMA R4, R2, R2, 1 ;  /* 0x3ff000000204742b */ /* 0x000fe20000000002 */
[----:B------:R-:W-:-:S05]  /*0100*/  IMAD.MOV.U32 R2, RZ, RZ, 0x1 ;  /* 0x00000001ff027424 */ /* 0x000fca00078e00ff */
[----:B------:R-:W1:Y:S02]  /*0110*/  MUFU.RCP64H R3, R5 ;  /* 0x0000000500037308 */ /* 0x000e640000001800 */
[----:B-1----:R-:W-:-:S08]  /*0120*/  DFMA R6, -R4, R2, 1 ;  /* 0x3ff000000406742b */ /* 0x002fd00000000102 */
[----:B------:R-:W-:-:S08]  /*0130*/  DFMA R6, R6, R6, R6 ;  /* 0x000000060606722b */ /* 0x000fd00000000006 */
[----:B------:R-:W-:-:S08]  /*0140*/  DFMA R6, R2, R6, R2 ;  /* 0x000000060206722b */ /* 0x000fd00000000002 */
[----:B------:R-:W-:-:S08]  /*0150*/  DFMA R2, -R4, R6, 1 ;  /* 0x3ff000000402742b */ /* 0x000fd00000000106 */
[----:B------:R-:W-:-:S08]  /*0160*/  DFMA R2, R6, R2, R6 ;  /* 0x000000020602722b */ /* 0x000fd00000000006 */
[----:B------:R-:W-:-:S08]  /*0170*/  DMUL R6, R2, 4 ;  /* 0x4010000002067828 */ /* 0x000fd00000000000 */
[----:B------:R-:W-:-:S08]  /*0180*/  DFMA R8, -R4, R6, 4 ;  /* 0x401000000408742b */ /* 0x000fd00000000106 */
[----:B------:R-:W-:-:S10]  /*0190*/  DFMA R2, R2, R8, R6 ;  /* 0x000000080202722b */ /* 0x000fd40000000006 */
[----:B------:R-:W-:-:S05]  /*01a0*/  FFMA R6, RZ, R5, R3 ;  /* 0x00000005ff067223 */ /* 0x000fca0000000003 */
[----:B------:R-:W-:-:S13]  /*01b0*/  FSETP.GT.AND P0, PT, |R6|, 1.469367938527859385e-39, PT ;  /* 0x001000000600780b */ /* 0x000fda0003f04200 */
[----:B0-----:R-:W-:Y:S05]  /*01c0*/  @P0 BRA `(.L_x_4) ;  /* 0x0000000000080947 */ /* 0x001fea0003800000 */
[----:B------:R-:W-:-:S07]  /*01d0*/  MOV R6, 0x1f0 ;  /* 0x000001f000067802 */ /* 0x000fce0000000f00 */
[----:B------:R-:W-:Y:S05]  /*01e0*/  CALL.REL.NOINC `($__internal_0_$__cuda_sm20_div_rn_f64_full) ;  /* 0x0000000000147944 */ /* 0x000fea0003c00000 */
.L_x_4:
[----:B------:R-:W-:Y:S05]  /*01f0*/  BSYNC.RECONVERGENT B0 ;  /* 0x0000000000007941 */ /* 0x000fea0003800200 */
.L_x_3:
[----:B------:R-:W0:Y:S02]  /*0200*/  LDC.64 R4, c[0x0][0x380] ;  /* 0x0000e000ff047b82 */ /* 0x000e240000000a00 */
[----:B0-----:R-:W-:-:S05]  /*0210*/  IMAD.WIDE R4, R0, 0x8, R4 ;  /* 0x0000000800047825 */ /* 0x001fca00078e0204 */
[----:B------:R-:W-:Y:S01]  /*0220*/  STG.E.64 desc[UR4][R4.64], R2 ;  /* 0x0000000204007986 */ /* 0x000fe2000c101b04 */
[----:B------:R-:W-:Y:S05]  /*0230*/  EXIT ;  /* 0x000000000000794d */ /* 0x000fea0003800000 */
        .weak           $__internal_0_$__cuda_sm20_div_rn_f64_full
        .type           $__internal_0_$__cuda_sm20_div_rn_f64_full,@function
        .size           $__internal_0_$__cuda_sm20_div_rn_f64_full,(.L_x_10 - $__internal_0_$__cuda_sm20_div_rn_f64_full)
$__internal_0_$__cuda_sm20_div_rn_f64_full:
[C---:B------:R-:W-:Y:S01]  /*0240*/  FSETP.GEU.AND P0, PT, |R5|.reuse, 1.469367938527859385e-39, PT ;  /* 0x001000000500780b */ /* 0x040fe20003f0e200 */
[----:B------:R-:W-:Y:S01]  /*0250*/  IMAD.MOV.U32 R8, RZ, RZ, 0x1 ;  /* 0x00000001ff087424 */ /* 0x000fe200078e00ff */
[C---:B------:R-:W-:Y:S01]  /*0260*/  LOP3.LUT R2, R5.reuse, 0x800fffff, RZ, 0xc0, !PT ;  /* 0x800fffff05027812 */ /* 0x040fe200078ec0ff */
[----:B------:R-:W-:Y:S01]  /*0270*/  IMAD.MOV.U32 R17, RZ, RZ, 0x40100000 ;  /* 0x40100000ff117424 */ /* 0x000fe200078e00ff */
[----:B------:R-:W-:Y:S01]  /*0280*/  LOP3.LUT R14, R5, 0x7ff00000, RZ, 0xc0, !PT ;  /* 0x7ff00000050e7812 */ /* 0x000fe200078ec0ff */
[----:B------:R-:W-:Y:S01]  /*0290*/  IMAD.MOV.U32 R7, RZ, RZ, 0x1ca00000 ;  /* 0x1ca00000ff077424 */ /* 0x000fe200078e00ff */
[----:B------:R-:W-:Y:S01]  /*02a0*/  LOP3.LUT R3, R2, 0x3ff00000, RZ, 0xfc, !PT ;  /* 0x3ff0000002037812 */ /* 0x000fe200078efcff */
[----:B------:R-:W-:Y:S01]  /*02b0*/  IMAD.MOV.U32 R2, RZ, RZ, R4 ;  /* 0x000000ffff027224 */ /* 0x000fe200078e0004 */
[----:B------:R-:W-:Y:S01]  /*02c0*/  ISETP.LE.U32.AND P1, PT, R14, 0x40100000, PT ;  /* 0x401000000e00780c */ /* 0x000fe20003f23070 */
[----:B------:R-:W-:Y:S01]  /*02d0*/  IMAD.MOV.U32 R16, RZ, RZ, R14 ;  /* 0x000000ffff107224 */ /* 0x000fe200078e000e */
[----:B------:R-:W-:Y:S01]  /*02e0*/  BSSY.RECONVERGENT B1, `(.L_x_5) ;  /* 0x0000041000017945 */ /* 0x000fe20003800200 */
[----:B------:R-:W-:-:S02]  /*02f0*/  VIADD R18, R17, 0xffffffff ;  /* 0xffffffff11127836 */ /* 0x000fc40000000000 */
[----:B------:R-:W-:-:S06]  /*0300*/  @!P0 DMUL R2, R4, 8.98846567431157953865e+307 ;  /* 0x7fe0000004028828 */ /* 0x000fcc0000000000 */
[----:B------:R-:W0:Y:S04]  /*0310*/  MUFU.RCP64H R9, R3 ;  /* 0x0000000300097308 */ /* 0x000e280000001800 */
[----:B------:R-:W-:Y:S02]  /*0320*/  @!P0 LOP3.LUT R16, R3, 0x7ff00000, RZ, 0xc0, !PT ;  /* 0x7ff0000003108812 */ /* 0x000fe400078ec0ff */
[----:B------:R-:W-:-:S03]  /*0330*/  ISETP.GT.U32.AND P0, PT, R18, 0x7feffffe, PT ;  /* 0x7feffffe1200780c */ /* 0x000fc60003f04070 */
[----:B------:R-:W-:-:S05]  /*0340*/  VIADD R18, R16, 0xffffffff ;  /* 0xffffffff10127836 */ /* 0x000fca0000000000 */
[----:B------:R-:W-:Y:S01]  /*0350*/  ISETP.GT.U32.OR P0, PT, R18, 0x7feffffe, P0 ;  /* 0x7feffffe1200780c */ /* 0x000fe20000704470 */
[----:B0-----:R-:W-:-:S08]  /*0360*/  DFMA R10, R8, -R2, 1 ;  /* 0x3ff00000080a742b */ /* 0x001fd00000000802 */
[----:B------:R-:W-:-:S08]  /*0370*/  DFMA R10, R10, R10, R10 ;  /* 0x0000000a0a0a722b */ /* 0x000fd0000000000a */
[----:B------:R-:W-:-:S08]  /*0380*/  DFMA R10, R8, R10, R8 ;  /* 0x0000000a080a722b */ /* 0x000fd00000000008 */
[----:B------:R-:W-:-:S08]  /*0390*/  DFMA R8, R10, -R2, 1 ;  /* 0x3ff000000a08742b */ /* 0x000fd00000000802 */
[----:B------:R-:W-:Y:S01]  /*03a0*/  DFMA R10, R10, R8, R10 ;  /* 0x000000080a0a722b */ /* 0x000fe2000000000a */
[----:B------:R-:W-:Y:S01]  /*03b0*/  SEL R9, R7, 0x63400000, !P1 ;  /* 0x6340000007097807 */ /* 0x000fe20004800000 */
[----:B------:R-:W-:-:S06]  /*03c0*/  IMAD.MOV.U32 R8, RZ, RZ, RZ ;  /* 0x000000ffff087224 */ /* 0x000fcc00078e00ff */
[----:B------:R-:W-:-:S08]  /*03d0*/  DMUL R12, R10, R8 ;  /* 0x000000080a0c7228 */ /* 0x000fd00000000000 */
[----:B------:R-:W-:-:S08]  /*03e0*/  DFMA R14, R12, -R2, R8 ;  /* 0x800000020c0e722b */ /* 0x000fd00000000008 */
[----:B------:R-:W-:Y:S01]  /*03f0*/  DFMA R10, R10, R14, R12 ;  /* 0x0000000e0a0a722b */ /* 0x000fe2000000000c */
[----:B------:R-:W-:Y:S10]  /*0400*/  @P0 BRA `(.L_x_6) ;  /* 0x0000000000740947 */ /* 0x000ff40003800000 */
[----:B------:R-:W-:Y:S01]  /*0410*/  LOP3.LUT R14, R5, 0x7ff00000, RZ, 0xc0, !PT ;  /* 0x7ff00000050e7812 */ /* 0x000fe200078ec0ff */
[----:B------:R-:W-:-:S03]  /*0420*/  IMAD.MOV.U32 R12, RZ, RZ, 0x40100000 ;  /* 0x40100000ff0c7424 */ /* 0x000fc600078e00ff */
[----:B------:R-:W-:Y:S01]  /*0430*/  ISETP.LE.U32.AND P0, PT, R14, 0x40100000, PT ;  /* 0x401000000e00780c */ /* 0x000fe20003f03070 */
[----:B------:R-:W-:Y:S02]  /*0440*/  IMAD.MOV R13, RZ, RZ, -R14 ;  /* 0x000000ffff0d7224 */ /* 0x000fe400078e0a0e */
[----:B------:R-:W-:Y:S01]  /*0450*/  IMAD.MOV.U32 R14, RZ, RZ, RZ ;  /* 0x000000ffff0e7224 */ /* 0x000fe200078e00ff */
[----:B------:R-:W-:Y:S02]  /*0460*/  SEL R7, R7, 0x63400000, !P0 ;  /* 0x6340000007077807 */ /* 0x000fe40004000000 */
[----:B------:R-:W-:-:S04]  /*0470*/  VIADDMNMX R12, R13, R12, 0xb9600000, !PT ;  /* 0xb96000000d0c7446 */ /* 0x000fc8000780010c */
[----:B------:R-:W-:-:S05]  /*0480*/  VIMNMX R12, PT, PT, R12, 0x46a00000, PT ;  /* 0x46a000000c0c7848 */ /* 0x000fca0003fe0100 */
[----:B------:R-:W-:-:S04]  /*0490*/  IMAD.IADD R7, R12, 0x1, -R7 ;  /* 0x000000010c077824 */ /* 0x000fc800078e0a07 */
[----:B------:R-:W-:-:S06]  /*04a0*/  VIADD R15, R7, 0x7fe00000 ;  /* 0x7fe00000070f7836 */ /* 0x000fcc0000000000 */
[----:B------:R-:W-:-:S10]  /*04b0*/  DMUL R12, R10, R14 ;  /* 0x0000000e0a0c7228 */ /* 0x000fd40000000000 */
[----:B------:R-:W-:-:S13]  /*04c0*/  FSETP.GTU.AND P0, PT, |R13|, 1.469367938527859385e-39, PT ;  /* 0x001000000d00780b */ /* 0x000fda0003f0c200 */
[----:B------:R-:W-:Y:S05]  /*04d0*/  @P0 BRA `(.L_x_7) ;  /* 0x0000000000840947 */ /* 0x000fea0003800000 */
[----:B------:R-:W-:Y:S01]  /*04e0*/  DFMA R2, R10, -R2, R8 ;  /* 0x800000020a02722b */ /* 0x000fe20000000008 */
[----:B------:R-:W-:-:S09]  /*04f0*/  IMAD.MOV.U32 R14, RZ, RZ, RZ ;  /* 0x000000ffff0e7224 */ /* 0x000fd200078e00ff */
[C---:B------:R-:W-:Y:S02]  /*0500*/  FSETP.NEU.AND P0, PT, R3.reuse, RZ, PT ;  /* 0x000000ff0300720b */ /* 0x040fe40003f0d000 */
[----:B------:R-:W-:-:S04]  /*0510*/  LOP3.LUT R5, R3, 0x80000000, R5, 0x48, !PT ;  /* 0x8000000003057812 */ /* 0x000fc800078e4805 */
[----:B------:R-:W-:-:S07]  /*0520*/  LOP3.LUT R15, R5, R15, RZ, 0xfc, !PT ;  /* 0x0000000f050f7212 */ /* 0x000fce00078efcff */
[----:B------:R-:W-:Y:S05]  /*0530*/  @!P0 BRA `(.L_x_7) ;  /* 0x00000000006c8947 */ /* 0x000fea0003800000 */
[----:B------:R-:W-:Y:S01]  /*0540*/  IMAD.MOV R3, RZ, RZ, -R7 ;  /* 0x000000ffff037224 */ /* 0x000fe200078e0a07 */
[----:B------:R-:W-:Y:S01]  /*0550*/  IADD3 R7, PT, PT, -R7, -0x43300000, RZ ;  /* 0xbcd0000007077810 */ /* 0x000fe20007ffe1ff */
[----:B------:R-:W-:-:S06]  /*0560*/  IMAD.MOV.U32 R2, RZ, RZ, RZ ;  /* 0x000000ffff027224 */ /* 0x000fcc00078e00ff */
[----:B------:R-:W-:Y:S02]  /*0570*/  DFMA R2, R12, -R2, R10 ;  /* 0x800000020c02722b */ /* 0x000fe4000000000a */
[----:B------:R-:W-:-:S08]  /*0580*/  DMUL.RP R10, R10, R14 ;  /* 0x0000000e0a0a7228 */ /* 0x000fd00000008000 */
[----:B------:R-:W-:Y:S02]  /*0590*/  FSETP.NEU.AND P0, PT, |R3|, R7, PT ;  /* 0x000000070300720b */ /* 0x000fe40003f0d200 */
[----:B------:R-:W-:Y:S02]  /*05a0*/  LOP3.LUT R5, R11, R5, RZ, 0x3c, !PT ;  /* 0x000000050b057212 */ /* 0x000fe400078e3cff */
[----:B------:R-:W-:Y:S02]  /*05b0*/  FSEL R12, R10, R12, !P0 ;  /* 0x0000000c0a0c7208 */ /* 0x000fe40004000000 */
[----:B------:R-:W-:Y:S01]  /*05c0*/  FSEL R13, R5, R13, !P0 ;  /* 0x0000000d050d7208 */ /* 0x000fe20004000000 */
[----:B------:R-:W-:Y:S06]  /*05d0*/  BRA `(.L_x_7) ;  /* 0x0000000000447947 */ /* 0x000fec0003800000 */
.L_x_6:
[----:B------:R-:W-:-:S14]  /*05e0*/  DSETP.NAN.AND P0, PT, R4, R4, PT ;  /* 0x000000040400722a */ /* 0x000fdc0003f08000 */
[----:B------:R-:W-:Y:S05]  /*05f0*/  @P0 BRA `(.L_x_8) ;  /* 0x0000000000340947 */ /* 0x000fea0003800000 */
[----:B------:R-:W-:Y:S01]  /*0600*/  ISETP.NE.AND P0, PT, R17, R16, PT ;  /* 0x000000101100720c */ /* 0x000fe20003f05270 */
[----:B------:R-:W-:Y:S02]  /*0610*/  IMAD.MOV.U32 R12, RZ, RZ, 0x0 ;  /* 0x00000000ff0c7424 */ /* 0x000fe400078e00ff */
[----:B------:R-:W-:-:S10]  /*0620*/  IMAD.MOV.U32 R13, RZ, RZ, -0x80000 ;  /* 0xfff80000ff0d7424 */ /* 0x000fd400078e00ff */
[----:B------:R-:W-:Y:S05]  /*0630*/  @!P0 BRA `(.L_x_7) ;  /* 0x00000000002c8947 */ /* 0x000fea0003800000 */
[----:B------:R-:W-:Y:S02]  /*0640*/  ISETP.NE.AND P0, PT, R17, 0x7ff00000, PT ;  /* 0x7ff000001100780c */ /* 0x000fe40003f05270 */
[----:B------:R-:W-:Y:S02]  /*0650*/  LOP3.LUT R4, R5, 0x40100000, RZ, 0x3c, !PT ;  /* 0x4010000005047812 */ /* 0x000fe400078e3cff */
[----:B------:R-:W-:Y:S02]  /*0660*/  ISETP.EQ.OR P0, PT, R16, RZ, !P0 ;  /* 0x000000ff1000720c */ /* 0x000fe40004702670 */
[----:B------:R-:W-:-:S11]  /*0670*/  LOP3.LUT R13, R4, 0x80000000, RZ, 0xc0, !PT ;  /* 0x80000000040d7812 */ /* 0x000fd600078ec0ff */
[----:B------:R-:W-:Y:S01]  /*0680*/  @P0 LOP3.LUT R2, R13, 0x7ff00000, RZ, 0xfc, !PT ;  /* 0x7ff000000d020812 */ /* 0x000fe200078efcff */
[----:B------:R-:W-:Y:S02]  /*0690*/  @!P0 IMAD.MOV.U32 R12, RZ, RZ, RZ ;  /* 0x000000ffff0c8224 */ /* 0x000fe400078e00ff */
[----:B------:R-:W-:Y:S02]  /*06a0*/  @P0 IMAD.MOV.U32 R12, RZ, RZ, RZ ;  /* 0x000000ffff0c0224 */ /* 0x000fe400078e00ff */
[----:B------:R-:W-:Y:S01]  /*06b0*/  @P0 IMAD.MOV.U32 R13, RZ, RZ, R2 ;  /* 0x000000ffff0d0224 */ /* 0x000fe200078e0002 */
[----:B------:R-:W-:Y:S06]  /*06c0*/  BRA `(.L_x_7) ;  /* 0x0000000000087947 */ /* 0x000fec0003800000 */
.L_x_8:
[----:B------:R-:W-:Y:S01]  /*06d0*/  LOP3.LUT R13, R5, 0x80000, RZ, 0xfc, !PT ;  /* 0x00080000050d7812 */ /* 0x000fe200078efcff */
[----:B------:R-:W-:-:S07]  /*06e0*/  IMAD.MOV.U32 R12, RZ, RZ, R4 ;  /* 0x000000ffff0c7224 */ /* 0x000fce00078e0004 */
.L_x_7:
[----:B------:R-:W-:Y:S05]  /*06f0*/  BSYNC.RECONVERGENT B1 ;  /* 0x0000000000017941 */ /* 0x000fea0003800200 */
.L_x_5:
[----:B------:R-:W-:Y:S02]  /*0700*/  IMAD.MOV.U32 R7, RZ, RZ, 0x0 ;  /* 0x00000000ff077424 */ /* 0x000fe400078e00ff */
[----:B------:R-:W-:Y:S02]  /*0710*/  IMAD.MOV.U32 R2, RZ, RZ, R12 ;  /* 0x000000ffff027224 */ /* 0x000fe400078e000c */
[----:B------:R-:W-:Y:S01]  /*0720*/  IMAD.MOV.U32 R3, RZ, RZ, R13 ;  /* 0x000000ffff037224 */ /* 0x000fe200078e000d */
[----:B------:R-:W-:Y:S06]  /*0730*/  RET.REL.NODEC R6 `(_Z10calcularPIPddi) ;  /* 0xfffffff806307950 */ /* 0x000fec0003c3ffff */
.L_x_9:
        /* <DEDUP_REMOVED lines=12> */
.L_x_10:


//--------------------- .nv.shared._Z9reduceSumPdi --------------------------
	.section	.nv.shared._Z9reduceSumPdi,"aw",@nobits
	.sectionflags	@""
	.align	16
	.zero		1024


//--------------------- .nv.shared.reserved.0     --------------------------
	.section	.nv.shared.reserved.0,"aw",@nobits
	.weak		__nv_reservedSMEM_offset_0_alias
	.size		__nv_reservedSMEM_offset_0_alias, 0, 64
	.other		__nv_reservedSMEM_offset_0_alias,@"STO_CUDA_RESERVED_SHARED STV_DEFAULT"
__nv_reservedSMEM_offset_0_alias:
	.zero		0
	.zero		64


//--------------------- .nv.shared._Z10calcularPIPddi --------------------------
	.section	.nv.shared._Z10calcularPIPddi,"aw",@nobits
	.sectionflags	@""
	.align	16
	.zero		1024


//--------------------- .nv.constant0._Z9reduceSumPdi --------------------------
	.section	.nv.constant0._Z9reduceSumPdi,"a",@progbits
	.sectionflags	@""
	.align	4
.nv.constant0._Z9reduceSumPdi:
	.zero		908


//--------------------- .nv.constant0._Z10calcularPIPddi --------------------------
	.section	.nv.constant0._Z10calcularPIPddi,"a",@progbits
	.sectionflags	@""
	.align	4
.nv.constant0._Z10calcularPIPddi:
	.zero		916


//--------------------- SYMBOLS --------------------------

	.type		.nv.reservedSmem.offset0,@object
	.size		.nv.reservedSmem.offset0,0x4
	.type		.nv.reservedSmem.cap,@object
	.size		.nv.reservedSmem.cap,0x4
